	.headerflags	@"EF_CUDA_TEXMODE_UNIFIED EF_CUDA_64BIT_ADDRESS EF_CUDA_ACCELERATORS EF_CUDA_SM90 EF_CUDA_VIRTUAL_SM(EF_CUDA_SM90)"
	.elftype	@"ET_EXEC"


//--------------------- .nv.info                  --------------------------
	.section	.nv.info,"",@"SHT_CUDA_INFO"
	.align	4


	//----- nvinfo : EIATTR_REGCOUNT
	.align		4
        /*0000*/ 	.byte	0x04, 0x2f
        /*0002*/ 	.short	(.L_3 - .L_2)
	.align		4
.L_2:
        /*0004*/ 	.word	index@(triton_poi_fused__native_batch_norm_legit_no_training_relu_51)
        /*0008*/ 	.word	0x00000026


	//----- nvinfo : EIATTR_MIN_STACK_SIZE
	.align		4
.L_3:
        /*000c*/ 	.byte	0x04, 0x12
        /*000e*/ 	.short	(.L_5 - .L_4)
	.align		4
.L_4:
        /*0010*/ 	.word	index@(triton_poi_fused__native_batch_norm_legit_no_training_relu_51)
        /*0014*/ 	.word	0x00000000


	//----- nvinfo : EIATTR_FRAME_SIZE
	.align		4
.L_5:
        /*0018*/ 	.byte	0x04, 0x11
        /*001a*/ 	.short	(.L_7 - .L_6)
	.align		4
.L_6:
        /*001c*/ 	.word	index@(triton_poi_fused__native_batch_norm_legit_no_training_relu_51)
        /*0020*/ 	.word	0x00000000


	//----- nvinfo : EIATTR_MIN_STACK_SIZE
	.align		4
.L_7:
        /*0024*/ 	.byte	0x04, 0x12
        /*0026*/ 	.short	(.L_9 - .L_8)
	.align		4
.L_8:
        /*0028*/ 	.word	index@(triton_poi_fused__native_batch_norm_legit_no_training_relu_51)
        /*002c*/ 	.word	0x00000000
.L_9:


//--------------------- .nv.info.triton_poi_fused__native_batch_norm_legit_no_training_relu_51 --------------------------
	.section	.nv.info.triton_poi_fused__native_batch_norm_legit_no_training_relu_51,"",@"SHT_CUDA_INFO"
	.sectionflags	@""
	.align	4


	//----- nvinfo : EIATTR_CUDA_API_VERSION
	.align		4
        /*0000*/ 	.byte	0x04, 0x37
        /*0002*/ 	.short	(.L_11 - .L_10)
.L_10:
        /*0004*/ 	.word	0x0000007c


	//----- nvinfo : EIATTR_KPARAM_INFO
	.align		4
.L_11:
        /*0008*/ 	.byte	0x04, 0x17
        /*000a*/ 	.short	(.L_13 - .L_12)
.L_12:
        /*000c*/ 	.word	0x00000000
        /*0010*/ 	.short	0x0007
        /*0012*/ 	.short	0x0034
        /*0014*/ 	.byte	0x00, 0xf0, 0x11, 0x00


	//----- nvinfo : EIATTR_KPARAM_INFO
	.align		4
.L_13:
        /*0018*/ 	.byte	0x04, 0x17
        /*001a*/ 	.short	(.L_15 - .L_14)
.L_14:
        /*001c*/ 	.word	0x00000000
        /*0020*/ 	.short	0x0006
        /*0022*/ 	.short	0x0030
        /*0024*/ 	.byte	0x00, 0xf0, 0x11, 0x00


	//----- nvinfo : EIATTR_KPARAM_INFO
	.align		4
.L_15:
        /*0028*/ 	.byte	0x04, 0x17
        /*002a*/ 	.short	(.L_17 - .L_16)
.L_16:
        /*002c*/ 	.word	0x00000000
        /*0030*/ 	.short	0x0005
        /*0032*/ 	.short	0x0028
        /*0034*/ 	.byte	0x00, 0xf4, 0x21, 0x00


	//----- nvinfo : EIATTR_KPARAM_INFO
	.align		4
.L_17:
        /*0038*/ 	.byte	0x04, 0x17
        /*003a*/ 	.short	(.L_19 - .L_18)
.L_18:
        /*003c*/ 	.word	0x00000000
        /*0040*/ 	.short	0x0004
        /*0042*/ 	.short	0x0020
        /*0044*/ 	.byte	0x00, 0xf4, 0x21, 0x00


	//----- nvinfo : EIATTR_KPARAM_INFO
	.align		4
.L_19:
        /*0048*/ 	.byte	0x04, 0x17
        /*004a*/ 	.short	(.L_21 - .L_20)
.L_20:
        /*004c*/ 	.word	0x00000000
        /*0050*/ 	.short	0x0003
        /*0052*/ 	.short	0x0018
        /*0054*/ 	.byte	0x00, 0xf4, 0x21, 0x00


	//----- nvinfo : EIATTR_KPARAM_INFO
	.align		4
.L_21:
        /*0058*/ 	.byte	0x04, 0x17
        /*005a*/ 	.short	(.L_23 - .L_22)
.L_22:
        /*005c*/ 	.word	0x00000000
        /*0060*/ 	.short	0x0002
        /*0062*/ 	.short	0x0010
        /*0064*/ 	.byte	0x00, 0xf4, 0x21, 0x00


	//----- nvinfo : EIATTR_KPARAM_INFO
	.align		4
.L_23:
        /*0068*/ 	.byte	0x04, 0x17
        /*006a*/ 	.short	(.L_25 - .L_24)
.L_24:
        /*006c*/ 	.word	0x00000000
        /*0070*/ 	.short	0x0001
        /*0072*/ 	.short	0x0008
        /*0074*/ 	.byte	0x00, 0xf4, 0x21, 0x00


	//----- nvinfo : EIATTR_KPARAM_INFO
	.align		4
.L_25:
        /*0078*/ 	.byte	0x04, 0x17
        /*007a*/ 	.short	(.L_27 - .L_26)
.L_26:
        /*007c*/ 	.word	0x00000000
        /*0080*/ 	.short	0x0000
        /*0082*/ 	.short	0x0000
        /*0084*/ 	.byte	0x00, 0xf4, 0x21, 0x00


	//----- nvinfo : EIATTR_SPARSE_MMA_MASK
	.align		4
.L_27:
        /*0088*/ 	.byte	0x03, 0x50
        /*008a*/ 	.short	0x0000


	//----- nvinfo : EIATTR_MAXREG_COUNT
	.align		4
        /*008c*/ 	.byte	0x03, 0x1b
        /*008e*/ 	.short	0x00ff


	//----- nvinfo : EIATTR_EXIT_INSTR_OFFSETS
	.align		4
        /*0090*/ 	.byte	0x04, 0x1c
        /*0092*/ 	.short	(.L_29 - .L_28)


	//   ....[0]....
.L_28:
        /*0094*/ 	.word	0x00001490


	//   ....[1]....
        /*0098*/ 	.word	0x000014e0


	//----- nvinfo : EIATTR_REQNTID
	.align		4
.L_29:
        /*009c*/ 	.byte	0x04, 0x10
        /*009e*/ 	.short	(.L_31 - .L_30)
.L_30:
        /*00a0*/ 	.word	0x00000080
        /*00a4*/ 	.word	0x00000001
        /*00a8*/ 	.word	0x00000001


	//----- nvinfo : EIATTR_CBANK_PARAM_SIZE
	.align		4
.L_31:
        /*00ac*/ 	.byte	0x03, 0x19
        /*00ae*/ 	.short	0x0038


	//----- nvinfo : EIATTR_PARAM_CBANK
	.align		4
        /*00b0*/ 	.byte	0x04, 0x0a
        /*00b2*/ 	.short	(.L_33 - .L_32)
	.align		4
.L_32:
        /*00b4*/ 	.word	index@(.nv.constant0.triton_poi_fused__native_batch_norm_legit_no_training_relu_51)
        /*00b8*/ 	.short	0x0210
        /*00ba*/ 	.short	0x0038


	//----- nvinfo : EIATTR_SW_WAR
	.align		4
.L_33:
        /*00bc*/ 	.byte	0x04, 0x36
        /*00be*/ 	.short	(.L_35 - .L_34)
.L_34:
        /*00c0*/ 	.word	0x00000008
.L_35:


//--------------------- .nv.callgraph             --------------------------
	.section	.nv.callgraph,"",@"SHT_CUDA_CALLGRAPH"
	.align	4
	.sectionentsize	8
	.align		4
        /*0000*/ 	.word	0x00000000
	.align		4
        /*0004*/ 	.word	0xffffffff
	.align		4
        /*0008*/ 	.word	0x00000000
	.align		4
        /*000c*/ 	.word	0xfffffffe
	.align		4
        /*0010*/ 	.word	0x00000000
	.align		4
        /*0014*/ 	.word	0xfffffffd
	.align		4
        /*0018*/ 	.word	0x00000000
	.align		4
        /*001c*/ 	.word	0xfffffffc


//--------------------- .nv.constant4             --------------------------
	.section	.nv.constant4,"a",@progbits
	.align	8
	.align		8
.nv.constant4:
        /*0000*/ 	.dword	_$_str
	.align		8
        /*0008*/ 	.dword	_$_str_$_2


//--------------------- .text.triton_poi_fused__native_batch_norm_legit_no_training_relu_51 --------------------------
	.section	.text.triton_poi_fused__native_batch_norm_legit_no_training_relu_51,"ax",@progbits
	.sectionflags	@"SHF_BARRIERS=1"
	.align	128
        .global         triton_poi_fused__native_batch_norm_legit_no_training_relu_51
        .type           triton_poi_fused__native_batch_norm_legit_no_training_relu_51,@function
        .size           triton_poi_fused__native_batch_norm_legit_no_training_relu_51,(.L_x_1 - triton_poi_fused__native_batch_norm_legit_no_training_relu_51)
        .other          triton_poi_fused__native_batch_norm_legit_no_training_relu_51,@"STO_CUDA_ENTRY STV_DEFAULT"
triton_poi_fused__native_batch_norm_legit_no_training_relu_51:
.text.triton_poi_fused__native_batch_norm_legit_no_training_relu_51:
[----:B------:R-:W0:Y:S01]  /*0000*/  LDC R1, c[0x0][0x28] ;  /* 0x00000a00ff017b82 */ /* 0x000e220000000800 */
[----:B------:R-:W1:Y:S07]  /*0010*/  S2R R0, SR_TID.X ;  /* 0x0000000000007919 */ /* 0x000e6e0000002100 */
[----:B------:R-:W2:Y:S01]  /*0020*/  S2UR UR4, SR_CTAID.Y ;  /* 0x00000000000479c3 */ /* 0x000ea20000002600 */
[----:B------:R-:W-:Y:S02]  /*0030*/  CS2R R8, SRZ ;  /* 0x0000000000087805 */ /* 0x000fe4000001ff00 */
[----:B------:R-:W-:Y:S01]  /*0040*/  CS2R R10, SRZ ;  /* 0x00000000000a7805 */ /* 0x000fe2000001ff00 */
[----:B------:R-:W-:-:S04]  /*0050*/  ULDC.64 UR8, c[0x0][0x208] ;  /* 0x0000820000087ab9 */ /* 0x000fc80000000a00 */
[----:B------:R-:W3:Y:S08]  /*0060*/  S2UR UR7, SR_CTAID.X ;  /* 0x00000000000779c3 */ /* 0x000ef00000002500 */
[----:B------:R-:W4:Y:S01]  /*0070*/  LDC.64 R24, c[0x0][0x218] ;  /* 0x00008600ff187b82 */ /* 0x000f220000000a00 */
[----:B--2---:R-:W-:-:S07]  /*0080*/  USHF.L.U32 UR4, UR4, 0xa, URZ ;  /* 0x0000000a04047899 */ /* 0x004fce000800063f */
[----:B------:R-:W2:Y:S01]  /*0090*/  LDC.64 R32, c[0x0][0x210] ;  /* 0x00008400ff207b82 */ /* 0x000ea20000000a00 */
[----:B-1----:R-:W-:Y:S01]  /*00a0*/  IMAD.SHL.U32 R2, R0, 0x4, RZ ;  /* 0x0000000400027824 */ /* 0x002fe200078e00ff */
[----:B---3--:R-:W-:-:S06]  /*00b0*/  UISETP.GE.AND UP0, UPT, UR7, 0xc4, UPT ;  /* 0x000000c40700788c */ /* 0x008fcc000bf06270 */
[----:B------:R-:W1:Y:S01]  /*00c0*/  LDC.64 R26, c[0x0][0x220] ;  /* 0x00008800ff1a7b82 */ /* 0x000e620000000a00 */
[----:B------:R-:W-:Y:S02]  /*00d0*/  MOV R7, UR7 ;  /* 0x0000000700077c02 */ /* 0x000fe40008000f00 */
[----:B------:R-:W-:Y:S02]  /*00e0*/  LOP3.LUT R3, R2, 0x1fc, RZ, 0xc0, !PT ;  /* 0x000001fc02037812 */ /* 0x000fe400078ec0ff */
[----:B------:R-:W-:Y:S02]  /*00f0*/  PLOP3.LUT P0, PT, PT, PT, UP0, 0x80, 0x0 ;  /* 0x000000000000781c */ /* 0x000fe40003f0f008 */
[----:B------:R-:W-:-:S04]  /*0100*/  LOP3.LUT R4, R3, UR4, RZ, 0xfc, !PT ;  /* 0x0000000403047c12 */ /* 0x000fc8000f8efcff */
[C---:B------:R-:W-:Y:S01]  /*0110*/  ISETP.GE.AND P2, PT, R4.reuse, 0x300, PT ;  /* 0x000003000400780c */ /* 0x040fe20003f46270 */
[C---:B------:R-:W-:Y:S01]  /*0120*/  IMAD.HI R2, R4.reuse, 0x2aaaaaab, RZ ;  /* 0x2aaaaaab04027827 */ /* 0x040fe200078e02ff */
[----:B------:R-:W-:-:S04]  /*0130*/  ISETP.LT.AND P1, PT, R4, 0x300, !P0 ;  /* 0x000003000400780c */ /* 0x000fc80004721270 */
[----:B------:R-:W-:-:S04]  /*0140*/  SHF.R.U32.HI R5, RZ, 0x1f, R2 ;  /* 0x0000001fff057819 */ /* 0x000fc80000011602 */
[----:B------:R-:W-:-:S05]  /*0150*/  LEA.HI.SX32 R5, R2, R5, 0x1b ;  /* 0x0000000502057211 */ /* 0x000fca00078fdaff */
[----:B------:R-:W-:-:S04]  /*0160*/  IMAD R2, R5, -0xc0, R4 ;  /* 0xffffff4005027824 */ /* 0x000fc800078e0204 */
[----:B------:R-:W-:Y:S02]  /*0170*/  IMAD R6, R7, 0xc0, R2 ;  /* 0x000000c007067824 */ /* 0x000fe400078e0202 */
[----:B----4-:R-:W-:-:S04]  /*0180*/  IMAD.WIDE R14, R2, 0x4, R24 ;  /* 0x00000004020e7825 */ /* 0x010fc800078e0218 */
[----:B------:R-:W-:Y:S01]  /*0190*/  IMAD R13, R5, 0x9300, R6 ;  /* 0x00009300050d7824 */ /* 0x000fe200078e0206 */
[----:B------:R-:W-:Y:S02]  /*01a0*/  CS2R R4, SRZ ;  /* 0x0000000000047805 */ /* 0x000fe4000001ff00 */
[----:B------:R-:W-:Y:S01]  /*01b0*/  CS2R R6, SRZ ;  /* 0x0000000000067805 */ /* 0x000fe2000001ff00 */
[----:B------:R-:W-:Y:S01]  /*01c0*/  IMAD.U32 R16, RZ, RZ, UR4 ;  /* 0x00000004ff107e24 */ /* 0x000fe2000f8e00ff */
[----:B------:R3:W4:Y:S01]  /*01d0*/  @!P2 LDG.E.EL.128 R8, desc[UR8][R14.64] ;  /* 0x000000080e08a981 */ /* 0x000722000c2e1d00 */
[----:B--2---:R-:W-:-:S03]  /*01e0*/  IMAD.WIDE R12, R13, 0x4, R32 ;  /* 0x000000040d0c7825 */ /* 0x004fc600078e0220 */
[----:B------:R-:W-:Y:S02]  /*01f0*/  LOP3.LUT R16, R16, 0x200, R3, 0xfe, !PT ;  /* 0x0000020010107812 */ /* 0x000fe400078efe03 */
[----:B------:R2:W4:Y:S01]  /*0200*/  @P1 LDG.E.EL.128 R4, desc[UR8][R12.64] ;  /* 0x000000080c041981 */ /* 0x000522000c2e1d00 */
[----:B-1----:R-:W-:Y:S01]  /*0210*/  IMAD.WIDE R30, R2, 0x4, R26 ;  /* 0x00000004021e7825 */ /* 0x002fe200078e021a */
[----:B---3--:R-:W-:Y:S02]  /*0220*/  CS2R R14, SRZ ;  /* 0x00000000000e7805 */ /* 0x008fe4000001ff00 */
[----:B--2---:R-:W-:Y:S01]  /*0230*/  CS2R R12, SRZ ;  /* 0x00000000000c7805 */ /* 0x004fe2000001ff00 */
[----:B------:R-:W-:-:S05]  /*0240*/  IMAD.HI R3, R16, 0x2aaaaaab, RZ ;  /* 0x2aaaaaab10037827 */ /* 0x000fca00078e02ff */
[----:B------:R1:W2:Y:S01]  /*0250*/  @!P2 LDG.E.EL.128 R12, desc[UR8][R30.64] ;  /* 0x000000081e0ca981 */ /* 0x0002a2000c2e1d00 */
[----:B------:R-:W-:-:S04]  /*0260*/  SHF.R.U32.HI R18, RZ, 0x1f, R3 ;  /* 0x0000001fff127819 */ /* 0x000fc80000011603 */
[----:B------:R-:W-:Y:S02]  /*0270*/  LEA.HI.SX32 R18, R3, R18, 0x1b ;  /* 0x0000001203127211 */ /* 0x000fe400078fdaff */
[----:B------:R-:W-:-:S03]  /*0280*/  ISETP.GE.AND P1, PT, R16, 0x300, PT ;  /* 0x000003001000780c */ /* 0x000fc60003f26270 */
[----:B------:R-:W-:Y:S01]  /*0290*/  IMAD R3, R18, -0xc0, R16 ;  /* 0xffffff4012037824 */ /* 0x000fe200078e0210 */
[----:B------:R-:W-:-:S03]  /*02a0*/  MOV R17, UR7 ;  /* 0x0000000700117c02 */ /* 0x000fc60008000f00 */
[----:B------:R-:W-:Y:S01]  /*02b0*/  IMAD R18, R18, 0x9300, R3 ;  /* 0x0000930012127824 */ /* 0x000fe200078e0203 */
[----:B------:R-:W-:Y:S01]  /*02c0*/  ISETP.LT.AND P3, PT, R16, 0x300, !P0 ;  /* 0x000003001000780c */ /* 0x000fe20004761270 */
[----:B------:R-:W-:Y:S01]  /*02d0*/  IMAD.WIDE R34, R3, 0x4, R24 ;  /* 0x0000000403227825 */ /* 0x000fe200078e0218 */
[----:B------:R-:W-:-:S03]  /*02e0*/  CS2R R24, SRZ ;  /* 0x0000000000187805 */ /* 0x000fc6000001ff00 */
[----:B-1----:R-:W-:Y:S01]  /*02f0*/  IMAD.WIDE R30, R3, 0x4, R26 ;  /* 0x00000004031e7825 */ /* 0x002fe200078e021a */
[----:B------:R-:W-:-:S03]  /*0300*/  CS2R R26, SRZ ;  /* 0x00000000001a7805 */ /* 0x000fc6000001ff00 */
[----:B------:R-:W-:Y:S01]  /*0310*/  IMAD R17, R17, 0xc0, R18 ;  /* 0x000000c011117824 */ /* 0x000fe200078e0212 */
[----:B------:R-:W-:Y:S02]  /*0320*/  CS2R R18, SRZ ;  /* 0x0000000000127805 */ /* 0x000fe4000001ff00 */
[----:B------:R-:W-:Y:S02]  /*0330*/  CS2R R20, SRZ ;  /* 0x0000000000147805 */ /* 0x000fe4000001ff00 */
[----:B------:R-:W-:Y:S01]  /*0340*/  CS2R R22, SRZ ;  /* 0x0000000000167805 */ /* 0x000fe2000001ff00 */
[----:B------:R-:W-:Y:S01]  /*0350*/  IMAD.WIDE R32, R17, 0x4, R32 ;  /* 0x0000000411207825 */ /* 0x000fe200078e0220 */
[----:B------:R-:W-:Y:S01]  /*0360*/  CS2R R16, SRZ ;  /* 0x0000000000107805 */ /* 0x000fe2000001ff00 */
[----:B------:R-:W3:Y:S04]  /*0370*/  @!P1 LDG.E.EL.128 R24, desc[UR8][R30.64] ;  /* 0x000000081e189981 */ /* 0x000ee8000c2e1d00 */
[----:B------:R-:W5:Y:S04]  /*0380*/  @!P1 LDG.E.EL.128 R20, desc[UR8][R34.64] ;  /* 0x0000000822149981 */ /* 0x000f68000c2e1d00 */
[----:B------:R-:W5:Y:S01]  /*0390*/  @P3 LDG.E.EL.128 R16, desc[UR8][R32.64] ;  /* 0x0000000820103981 */ /* 0x000f62000c2e1d00 */
[----:B------:R-:W-:-:S02]  /*03a0*/  P2R R28, PR, RZ, 0x1 ;  /* 0x00000001ff1c7803 */ /* 0x000fc40000000000 */
[----:B------:R-:W-:Y:S01]  /*03b0*/  P2R R29, PR, RZ, 0x2 ;  /* 0x00000002ff1d7803 */ /* 0x000fe20000000000 */
[----:B----4-:R-:W-:Y:S01]  /*03c0*/  FADD R6, -R10, R6 ;  /* 0x000000060a067221 */ /* 0x010fe20000000100 */
[----:B--2---:R-:W-:-:S06]  /*03d0*/  FADD R10, R12, 0.0010000000474974513054 ;  /* 0x3a83126f0c0a7421 */ /* 0x004fcc0000000000 */
[----:B------:R-:W1:Y:S01]  /*03e0*/  MUFU.SQRT R10, R10 ;  /* 0x0000000a000a7308 */ /* 0x000e620000002000 */
[----:B------:R-:W-:Y:S01]  /*03f0*/  FADD R15, R15, 0.0010000000474974513054 ;  /* 0x3a83126f0f0f7421 */ /* 0x000fe20000000000 */
[----:B------:R-:W-:Y:S01]  /*0400*/  FADD R5, -R9, R5 ;  /* 0x0000000509057221 */ /* 0x000fe20000000100 */
[----:B------:R-:W-:-:S05]  /*0410*/  FADD R9, R13, 0.0010000000474974513054 ;  /* 0x3a83126f0d097421 */ /* 0x000fca0000000000 */
[----:B------:R2:W4:Y:S01]  /*0420*/  MUFU.SQRT R13, R15 ;  /* 0x0000000f000d7308 */ /* 0x0005220000002000 */
[----:B------:R-:W-:Y:S01]  /*0430*/  FADD R11, -R11, R7 ;  /* 0x000000070b0b7221 */ /* 0x000fe20000000100 */
[----:B-1----:R-:W-:-:S06]  /*0440*/  FSETP.GT.AND P3, PT, R10, 8.50705917302346158658e+37, PT ;  /* 0x7e8000000a00780b */ /* 0x002fcc0003f64000 */
[----:B------:R-:W1:Y:S01]  /*0450*/  MUFU.SQRT R9, R9 ;  /* 0x0000000900097308 */ /* 0x000e620000002000 */
[----:B------:R-:W-:Y:S01]  /*0460*/  FSETP.GEU.AND P6, PT, R10, 1.175494350822287508e-38, PT ;  /* 0x008000000a00780b */ /* 0x000fe20003fce000 */
[----:B---3--:R-:W-:Y:S01]  /*0470*/  FADD R7, R24, 0.0010000000474974513054 ;  /* 0x3a83126f18077421 */ /* 0x008fe20000000000 */
[----:B------:R-:W-:-:S04]  /*0480*/  IMAD.MOV.U32 R24, RZ, RZ, 0x3e800000 ;  /* 0x3e800000ff187424 */ /* 0x000fc800078e00ff */
[----:B------:R-:W-:Y:S01]  /*0490*/  @P3 FMUL R10, R10, 0.25 ;  /* 0x3e8000000a0a3820 */ /* 0x000fe20000400000 */
[----:B--2---:R-:W-:Y:S01]  /*04a0*/  FSEL R15, R24, 1, P3 ;  /* 0x3f800000180f7808 */ /* 0x004fe20001800000 */
[----:B-----5:R-:W-:Y:S01]  /*04b0*/  FADD R16, -R20, R16 ;  /* 0x0000001014107221 */ /* 0x020fe20000000100 */
[----:B----4-:R-:W-:Y:S01]  /*04c0*/  FSETP.GT.AND P3, PT, R13, 8.50705917302346158658e+37, PT ;  /* 0x7e8000000d00780b */ /* 0x010fe20003f64000 */
[----:B------:R-:W2:Y:S01]  /*04d0*/  MUFU.SQRT R20, R7 ;  /* 0x0000000700147308 */ /* 0x000ea20000002000 */
[----:B------:R-:W-:Y:S01]  /*04e0*/  FADD R14, R14, 0.0010000000474974513054 ;  /* 0x3a83126f0e0e7421 */ /* 0x000fe20000000000 */
[----:B------:R-:W-:Y:S01]  /*04f0*/  FADD R25, R25, 0.0010000000474974513054 ;  /* 0x3a83126f19197421 */ /* 0x000fe20000000000 */
[----:B------:R-:W-:Y:S01]  /*0500*/  FADD R33, R26, 0.0010000000474974513054 ;  /* 0x3a83126f1a217421 */ /* 0x000fe20000000000 */
[----:B-1----:R-:W-:Y:S01]  /*0510*/  FSETP.GT.AND P5, PT, R9, 8.50705917302346158658e+37, PT ;  /* 0x7e8000000900780b */ /* 0x002fe20003fa4000 */
[----:B------:R-:W-:Y:S01]  /*0520*/  FADD R23, -R23, R19 ;  /* 0x0000001317177221 */ /* 0x000fe20000000100 */
[----:B------:R-:W-:-:S02]  /*0530*/  FSETP.GEU.AND P0, PT, R13, 1.175494350822287508e-38, PT ;  /* 0x008000000d00780b */ /* 0x000fc40003f0e000 */
[----:B------:R-:W1:Y:S01]  /*0540*/  MUFU.SQRT R12, R14 ;  /* 0x0000000e000c7308 */ /* 0x000e620000002000 */
[----:B------:R-:W-:Y:S01]  /*0550*/  FSEL R30, R24, 1, P3 ;  /* 0x3f800000181e7808 */ /* 0x000fe20001800000 */
[----:B------:R-:W-:Y:S02]  /*0560*/  FADD R27, R27, 0.0010000000474974513054 ;  /* 0x3a83126f1b1b7421 */ /* 0x000fe40000000000 */
[----:B------:R-:W-:Y:S01]  /*0570*/  @P3 FMUL R13, R13, 0.25 ;  /* 0x3e8000000d0d3820 */ /* 0x000fe20000400000 */
[----:B--2---:R-:W-:-:S03]  /*0580*/  FSETP.GT.AND P3, PT, R20, 8.50705917302346158658e+37, PT ;  /* 0x7e8000001400780b */ /* 0x004fc60003f64000 */
[----:B------:R-:W2:Y:S01]  /*0590*/  MUFU.SQRT R19, R25 ;  /* 0x0000001900137308 */ /* 0x000ea20000002000 */
[----:B------:R-:W-:-:S07]  /*05a0*/  @!P6 FMUL R10, R10, 16777216 ;  /* 0x4b8000000a0ae820 */ /* 0x000fce0000400000 */
[----:B------:R-:W3:Y:S01]  /*05b0*/  MUFU.SQRT R26, R33 ;  /* 0x00000021001a7308 */ /* 0x000ee20000002000 */
[----:B------:R-:W-:-:S07]  /*05c0*/  FSETP.GEU.AND P1, PT, R9, 1.175494350822287508e-38, PT ;  /* 0x008000000900780b */ /* 0x000fce0003f2e000 */
[----:B------:R-:W4:Y:S01]  /*05d0*/  MUFU.SQRT R25, R27 ;  /* 0x0000001b00197308 */ /* 0x000f220000002000 */
[----:B------:R-:W-:Y:S01]  /*05e0*/  @P5 FMUL R9, R9, 0.25 ;  /* 0x3e80000009095820 */ /* 0x000fe20000400000 */
[----:B------:R-:W-:Y:S02]  /*05f0*/  FSEL R31, R24, 1, P5 ;  /* 0x3f800000181f7808 */ /* 0x000fe40002800000 */
[----:B-1----:R-:W-:Y:S02]  /*0600*/  FSETP.GT.AND P4, PT, R12, 8.50705917302346158658e+37, PT ;  /* 0x7e8000000c00780b */ /* 0x002fe40003f84000 */
[C---:B------:R-:W-:Y:S01]  /*0610*/  FSETP.GEU.AND P5, PT, R20.reuse, 1.175494350822287508e-38, PT ;  /* 0x008000001400780b */ /* 0x040fe20003fae000 */
[----:B------:R-:W-:Y:S01]  /*0620*/  @P3 FMUL R20, R20, 0.25 ;  /* 0x3e80000014143820 */ /* 0x000fe20000400000 */
[----:B------:R-:W-:Y:S01]  /*0630*/  FSEL R7, R24, 1, P3 ;  /* 0x3f80000018077808 */ /* 0x000fe20001800000 */
[----:B------:R-:W1:Y:S01]  /*0640*/  MUFU.RCP R10, R10 ;  /* 0x0000000a000a7308 */ /* 0x000e620000001000 */
[----:B--2---:R-:W-:Y:S01]  /*0650*/  FSETP.GT.AND P3, PT, R19, 8.50705917302346158658e+37, PT ;  /* 0x7e8000001300780b */ /* 0x004fe20003f64000 */
[----:B------:R-:W-:Y:S01]  /*0660*/  @!P6 FMUL R15, R15, 16777216 ;  /* 0x4b8000000f0fe820 */ /* 0x000fe20000400000 */
[----:B---3--:R-:W-:-:S02]  /*0670*/  FSETP.GT.AND P6, PT, R26, 8.50705917302346158658e+37, PT ;  /* 0x7e8000001a00780b */ /* 0x008fc40003fc4000 */
[----:B------:R-:W-:Y:S02]  /*0680*/  P2R R32, PR, RZ, 0x2 ;  /* 0x00000002ff207803 */ /* 0x000fe40000000000 */
[----:B----4-:R-:W-:Y:S01]  /*0690*/  FSETP.GT.AND P1, PT, R25, 8.50705917302346158658e+37, PT ;  /* 0x7e8000001900780b */ /* 0x010fe20003f24000 */
[----:B------:R-:W-:Y:S01]  /*06a0*/  FADD R4, -R8, R4 ;  /* 0x0000000408047221 */ /* 0x000fe20000000100 */
[----:B------:R-:W-:Y:S01]  /*06b0*/  P2R R8, PR, RZ, 0x4 ;  /* 0x00000004ff087803 */ /* 0x000fe20000000000 */
[----:B------:R-:W-:Y:S01]  /*06c0*/  FADD R18, -R22, R18 ;  /* 0x0000001216127221 */ /* 0x000fe20000000100 */
[C---:B------:R-:W-:Y:S01]  /*06d0*/  FSETP.GEU.AND P2, PT, R12.reuse, 1.175494350822287508e-38, PT ;  /* 0x008000000c00780b */ /* 0x040fe20003f4e000 */
[----:B------:R-:W-:Y:S01]  /*06e0*/  @P4 FMUL R12, R12, 0.25 ;  /* 0x3e8000000c0c4820 */ /* 0x000fe20000400000 */
[C---:B------:R-:W-:Y:S01]  /*06f0*/  FSEL R22, R24.reuse, 1, P4 ;  /* 0x3f80000018167808 */ /* 0x040fe20002000000 */
[----:B------:R-:W-:Y:S01]  /*0700*/  FADD R17, -R21, R17 ;  /* 0x0000001115117221 */ /* 0x000fe20000000100 */
[C---:B------:R-:W-:Y:S01]  /*0710*/  FSETP.GEU.AND P4, PT, R19.reuse, 1.175494350822287508e-38, PT ;  /* 0x008000001300780b */ /* 0x040fe20003f8e000 */
[----:B------:R-:W-:Y:S01]  /*0720*/  @P3 FMUL R19, R19, 0.25 ;  /* 0x3e80000013133820 */ /* 0x000fe20000400000 */
[----:B------:R-:W-:Y:S01]  /*0730*/  FSEL R14, R24, 1, P3 ;  /* 0x3f800000180e7808 */ /* 0x000fe20001800000 */
[----:B-1----:R-:W-:Y:S01]  /*0740*/  FMUL R21, R10, R15 ;  /* 0x0000000f0a157220 */ /* 0x002fe20000400000 */
[C---:B------:R-:W-:Y:S01]  /*0750*/  FSETP.GEU.AND P3, PT, R26.reuse, 1.175494350822287508e-38, PT ;  /* 0x008000001a00780b */ /* 0x040fe20003f6e000 */
[----:B------:R-:W-:Y:S01]  /*0760*/  @P6 FMUL R26, R26, 0.25 ;  /* 0x3e8000001a1a6820 */ /* 0x000fe20000400000 */
[----:B------:R-:W-:-:S02]  /*0770*/  FSEL R15, R24, 1, P6 ;  /* 0x3f800000180f7808 */ /* 0x000fc40003000000 */
[C---:B------:R-:W-:Y:S01]  /*0780*/  FSETP.GEU.AND P6, PT, R25.reuse, 1.175494350822287508e-38, PT ;  /* 0x008000001900780b */ /* 0x040fe20003fce000 */
[----:B------:R-:W-:Y:S01]  /*0790*/  @P1 FMUL R25, R25, 0.25 ;  /* 0x3e80000019191820 */ /* 0x000fe20000400000 */
[----:B------:R-:W-:Y:S02]  /*07a0*/  FSEL R10, R24, 1, P1 ;  /* 0x3f800000180a7808 */ /* 0x000fe40000800000 */
[----:B------:R-:W-:Y:S01]  /*07b0*/  ISETP.NE.AND P1, PT, R32, RZ, PT ;  /* 0x000000ff2000720c */ /* 0x000fe20003f25270 */
[----:B------:R-:W-:Y:S01]  /*07c0*/  @!P0 FMUL R13, R13, 16777216 ;  /* 0x4b8000000d0d8820 */ /* 0x000fe20000400000 */
[----:B------:R-:W-:Y:S01]  /*07d0*/  @!P2 FMUL R12, R12, 16777216 ;  /* 0x4b8000000c0ca820 */ /* 0x000fe20000400000 */
[----:B------:R-:W-:Y:S01]  /*07e0*/  @!P2 FMUL R22, R22, 16777216 ;  /* 0x4b8000001616a820 */ /* 0x000fe20000400000 */
[----:B------:R-:W-:-:S03]  /*07f0*/  ISETP.NE.AND P2, PT, R8, RZ, PT ;  /* 0x000000ff0800720c */ /* 0x000fc60003f45270 */
[----:B------:R-:W1:Y:S06]  /*0800*/  MUFU.RCP R13, R13 ;  /* 0x0000000d000d7308 */ /* 0x000e6c0000001000 */
[----:B------:R-:W-:Y:S01]  /*0810*/  @!P1 FMUL R9, R9, 16777216 ;  /* 0x4b80000009099820 */ /* 0x000fe20000400000 */
[----:B------:R-:W-:Y:S01]  /*0820*/  @!P1 FMUL R31, R31, 16777216 ;  /* 0x4b8000001f1f9820 */ /* 0x000fe20000400000 */
[----:B------:R-:W-:Y:S02]  /*0830*/  ISETP.NE.AND P1, PT, R29, RZ, PT ;  /* 0x000000ff1d00720c */ /* 0x000fe40003f25270 */
[----:B------:R-:W2:Y:S08]  /*0840*/  MUFU.RCP R8, R9 ;  /* 0x0000000900087308 */ /* 0x000eb00000001000 */
[----:B------:R-:W3:Y:S01]  /*0850*/  MUFU.RCP R29, R12 ;  /* 0x0000000c001d7308 */ /* 0x000ee20000001000 */
[----:B------:R-:W-:Y:S01]  /*0860*/  @!P0 FMUL R30, R30, 16777216 ;  /* 0x4b8000001e1e8820 */ /* 0x000fe20000400000 */
[----:B------:R-:W-:-:S03]  /*0870*/  ISETP.NE.AND P0, PT, R28, RZ, PT ;  /* 0x000000ff1c00720c */ /* 0x000fc60003f05270 */
[----:B-1----:R-:W-:Y:S01]  /*0880*/  FMUL R24, R13, R30 ;  /* 0x0000001e0d187220 */ /* 0x002fe20000400000 */
[----:B--2---:R-:W-:Y:S01]  /*0890*/  FMUL R30, R8, R31 ;  /* 0x0000001f081e7220 */ /* 0x004fe20000400000 */
[----:B------:R-:W-:Y:S01]  /*08a0*/  @!P6 FMUL R25, R25, 16777216 ;  /* 0x4b8000001919e820 */ /* 0x000fe20000400000 */
[----:B------:R-:W1:Y:S01]  /*08b0*/  LDC.64 R8, c[0x0][0x230] ;  /* 0x00008c00ff087b82 */ /* 0x000e620000000a00 */
[----:B------:R-:W-:Y:S01]  /*08c0*/  @!P5 FMUL R20, R20, 16777216 ;  /* 0x4b8000001414d820 */ /* 0x000fe20000400000 */
[----:B---3--:R-:W-:-:S06]  /*08d0*/  FMUL R31, R29, R22 ;  /* 0x000000161d1f7220 */ /* 0x008fcc0000400000 */
[----:B------:R-:W2:Y:S01]  /*08e0*/  LDC.64 R28, c[0x0][0x228] ;  /* 0x00008a00ff1c7b82 */ /* 0x000ea20000000a00 */
[----:B------:R-:W3:Y:S08]  /*08f0*/  MUFU.RCP R25, R25 ;  /* 0x0000001900197308 */ /* 0x000ef00000001000 */
[----:B------:R-:W4:Y:S01]  /*0900*/  MUFU.RCP R20, R20 ;  /* 0x0000001400147308 */ /* 0x000f220000001000 */
[----:B------:R-:W-:Y:S01]  /*0910*/  @!P6 FMUL R10, R10, 16777216 ;  /* 0x4b8000000a0ae820 */ /* 0x000fe20000400000 */
[----:B------:R-:W-:Y:S01]  /*0920*/  @!P5 FMUL R7, R7, 16777216 ;  /* 0x4b8000000707d820 */ /* 0x000fe20000400000 */
[----:B------:R-:W-:Y:S01]  /*0930*/  @!P4 FMUL R19, R19, 16777216 ;  /* 0x4b8000001313c820 */ /* 0x000fe20000400000 */
[----:B------:R-:W-:Y:S01]  /*0940*/  FMUL R22, R30, R5 ;  /* 0x000000051e167220 */ /* 0x000fe20000400000 */
[----:B------:R-:W-:Y:S01]  /*0950*/  FMUL R13, R21, R4 ;  /* 0x00000004150d7220 */ /* 0x000fe20000400000 */
[----:B---3--:R-:W-:-:S02]  /*0960*/  FMUL R30, R25, R10 ;  /* 0x0000000a191e7220 */ /* 0x008fc40000400000 */
[----:B------:R3:W5:Y:S01]  /*0970*/  MUFU.RCP R27, R19 ;  /* 0x00000013001b7308 */ /* 0x0007620000001000 */
[----:B-1----:R-:W-:-:S04]  /*0980*/  IMAD.WIDE R32, R2, 0x4, R8 ;  /* 0x0000000402207825 */ /* 0x002fc800078e0208 */
[----:B------:R-:W-:Y:S01]  /*0990*/  FMUL R24, R24, R11 ;  /* 0x0000000b18187220 */ /* 0x000fe20000400000 */
[----:B------:R-:W-:Y:S01]  /*09a0*/  CS2R R4, SRZ ;  /* 0x0000000000047805 */ /* 0x000fe2000001ff00 */
[----:B----4-:R-:W-:Y:S01]  /*09b0*/  FMUL R25, R20, R7 ;  /* 0x0000000714197220 */ /* 0x010fe20000400000 */
[----:B--2---:R-:W-:-:S04]  /*09c0*/  IMAD.WIDE R20, R2, 0x4, R28 ;  /* 0x0000000402147825 */ /* 0x004fc800078e021c */
[----:B---3--:R-:W-:Y:S01]  /*09d0*/  FMUL R19, R31, R6 ;  /* 0x000000061f137220 */ /* 0x008fe20000400000 */
[----:B------:R-:W-:Y:S01]  /*09e0*/  CS2R R6, SRZ ;  /* 0x0000000000067805 */ /* 0x000fe2000001ff00 */
[----:B------:R-:W-:Y:S01]  /*09f0*/  IMAD.WIDE R28, R3, 0x4, R28 ;  /* 0x00000004031c7825 */ /* 0x000fe200078e021c */
[----:B------:R-:W-:-:S03]  /*0a00*/  CS2R R10, SRZ ;  /* 0x00000000000a7805 */ /* 0x000fc6000001ff00 */
[----:B------:R-:W-:Y:S01]  /*0a10*/  IMAD.WIDE R2, R3, 0x4, R8 ;  /* 0x0000000403027825 */ /* 0x000fe200078e0208 */
[----:B------:R-:W-:Y:S01]  /*0a20*/  CS2R R8, SRZ ;  /* 0x0000000000087805 */ /* 0x000fe2000001ff00 */
[----:B------:R1:W2:Y:S05]  /*0a30*/  @!P2 LDG.E.EL.128 R4, desc[UR8][R20.64] ;  /* 0x000000081404a981 */ /* 0x0002aa000c2e1d00 */
[----:B------:R-:W2:Y:S01]  /*0a40*/  @!P2 LDG.E.EL.128 R8, desc[UR8][R32.64] ;  /* 0x000000082008a981 */ /* 0x000ea2000c2e1d00 */
[----:B------:R-:W-:-:S04]  /*0a50*/  @!P3 FMUL R26, R26, 16777216 ;  /* 0x4b8000001a1ab820 */ /* 0x000fc80000400000 */
[----:B------:R5:W3:Y:S01]  /*0a60*/  MUFU.RCP R12, R26 ;  /* 0x0000001a000c7308 */ /* 0x000ae20000001000 */
[----:B------:R-:W-:Y:S01]  /*0a70*/  @!P4 FMUL R14, R14, 16777216 ;  /* 0x4b8000000e0ec820 */ /* 0x000fe20000400000 */
[----:B------:R-:W-:Y:S01]  /*0a80*/  @!P3 FMUL R15, R15, 16777216 ;  /* 0x4b8000000f0fb820 */ /* 0x000fe20000400000 */
[----:B------:R-:W-:Y:S01]  /*0a90*/  FMUL R30, R30, R23 ;  /* 0x000000171e1e7220 */ /* 0x000fe20000400000 */
[----:B-1----:R-:W-:Y:S01]  /*0aa0*/  CS2R R20, SRZ ;  /* 0x0000000000147805 */ /* 0x002fe2000001ff00 */
[----:B-----5:R-:W-:Y:S01]  /*0ab0*/  FMUL R26, R27, R14 ;  /* 0x0000000e1b1a7220 */ /* 0x020fe20000400000 */
[----:B---3--:R-:W-:Y:S01]  /*0ac0*/  FMUL R27, R12, R15 ;  /* 0x0000000f0c1b7220 */ /* 0x008fe20000400000 */
[----:B------:R-:W-:Y:S01]  /*0ad0*/  CS2R R14, SRZ ;  /* 0x00000000000e7805 */ /* 0x000fe2000001ff00 */
[----:B------:R-:W1:Y:S01]  /*0ae0*/  S2UR UR6, SR_CgaCtaId ;  /* 0x00000000000679c3 */ /* 0x000e620000008800 */
[----:B--2---:R-:W-:Y:S01]  /*0af0*/  FFMA R8, R13, R4, R8 ;  /* 0x000000040d087223 */ /* 0x004fe20000000008 */
[----:B------:R-:W-:Y:S01]  /*0b00*/  FFMA R5, R22, R5, R9 ;  /* 0x0000000516057223 */ /* 0x000fe20000000009 */
[----:B------:R-:W-:-:S02]  /*0b10*/  CS2R R12, SRZ ;  /* 0x00000000000c7805 */ /* 0x000fc4000001ff00 */
[----:B------:R-:W-:-:S04]  /*0b20*/  CS2R R22, SRZ ;  /* 0x0000000000167805 */ /* 0x000fc8000001ff00 */
[----:B------:R-:W2:Y:S04]  /*0b30*/  @!P1 LDG.E.EL.128 R12, desc[UR8][R28.64] ;  /* 0x000000081c0c9981 */ /* 0x000ea8000c2e1d00 */
[----:B------:R3:W2:Y:S01]  /*0b40*/  @!P1 LDG.E.EL.128 R20, desc[UR8][R2.64] ;  /* 0x0000000802149981 */ /* 0x0006a2000c2e1d00 */
[----:B------:R-:W-:-:S04]  /*0b50*/  MOV R9, UR4 ;  /* 0x0000000400097c02 */ /* 0x000fc80008000f00 */
[----:B------:R-:W-:Y:S01]  /*0b60*/  LOP3.LUT R4, R9, 0x7f, R0, 0xf8, !PT ;  /* 0x0000007f09047812 */ /* 0x000fe200078ef800 */
[----:B------:R-:W-:-:S04]  /*0b70*/  FFMA R10, R19, R6, R10 ;  /* 0x00000006130a7223 */ /* 0x000fc8000000000a */
[----:B------:R-:W-:-:S05]  /*0b80*/  IMAD.HI R9, R4, 0x2aaaaaab, RZ ;  /* 0x2aaaaaab04097827 */ /* 0x000fca00078e02ff */
[----:B------:R-:W-:Y:S01]  /*0b90*/  SHF.R.U32.HI R6, RZ, 0x1f, R9 ;  /* 0x0000001fff067819 */ /* 0x000fe20000011609 */
[----:B------:R-:W-:-:S03]  /*0ba0*/  FFMA R24, R24, R7, R11 ;  /* 0x0000000718187223 */ /* 0x000fc6000000000b */
[----:B------:R-:W-:Y:S01]  /*0bb0*/  LEA.HI.SX32 R9, R9, R6, 0x1b ;  /* 0x0000000609097211 */ /* 0x000fe200078fdaff */
[----:B------:R-:W-:Y:S01]  /*0bc0*/  IMAD.MOV.U32 R11, RZ, RZ, 0xc4 ;  /* 0x000000c4ff0b7424 */ /* 0x000fe200078e00ff */
[----:B------:R-:W-:-:S03]  /*0bd0*/  LOP3.LUT R7, R0, 0x7f, RZ, 0xc0, !PT ;  /* 0x0000007f00077812 */ /* 0x000fc600078ec0ff */
[----:B------:R-:W-:Y:S01]  /*0be0*/  IMAD R0, R9, -0xc0, R4 ;  /* 0xffffff4009007824 */ /* 0x000fe200078e0204 */
[----:B---3--:R-:W-:-:S03]  /*0bf0*/  MOV R2, UR4 ;  /* 0x0000000400027c02 */ /* 0x008fc60008000f00 */
[----:B------:R-:W-:Y:S02]  /*0c00*/  IMAD R0, R0, R11, UR7 ;  /* 0x0000000700007e24 */ /* 0x000fe4000f8e020b */
[----:B------:R-:W3:Y:S01]  /*0c10*/  S2R R11, SR_TID.X ;  /* 0x00000000000b7919 */ /* 0x000ee20000002100 */
[----:B------:R-:W-:-:S05]  /*0c20*/  LOP3.LUT R2, R2, 0x180, R7, 0xfe, !PT ;  /* 0x0000018002027812 */ /* 0x000fca00078efe07 */
[----:B------:R-:W-:-:S05]  /*0c30*/  IMAD.HI R3, R2, 0x2aaaaaab, RZ ;  /* 0x2aaaaaab02037827 */ /* 0x000fca00078e02ff */
[----:B------:R-:W-:-:S04]  /*0c40*/  SHF.R.U32.HI R6, RZ, 0x1f, R3 ;  /* 0x0000001fff067819 */ /* 0x000fc80000011603 */
[----:B------:R-:W-:Y:S01]  /*0c50*/  LEA.HI.SX32 R3, R3, R6, 0x1b ;  /* 0x0000000603037211 */ /* 0x000fe200078fdaff */
[----:B------:R-:W-:Y:S01]  /*0c60*/  IMAD R0, R9, 0x62000, R0 ;  /* 0x0006200009007824 */ /* 0x000fe200078e0200 */
[----:B------:R-:W-:Y:S01]  /*0c70*/  ISETP.LT.AND P3, PT, R2, 0x300, !P0 ;  /* 0x000003000200780c */ /* 0x000fe20004761270 */
[----:B------:R-:W-:Y:S02]  /*0c80*/  IMAD.MOV.U32 R9, RZ, RZ, 0xc4 ;  /* 0x000000c4ff097424 */ /* 0x000fe400078e00ff */
[----:B------:R-:W-:-:S04]  /*0c90*/  IMAD R2, R3, -0xc0, R2 ;  /* 0xffffff4003027824 */ /* 0x000fc800078e0202 */
[----:B------:R-:W-:Y:S01]  /*0ca0*/  IMAD R2, R2, R9, UR7 ;  /* 0x0000000702027e24 */ /* 0x000fe2000f8e0209 */
[C---:B------:R-:W-:Y:S01]  /*0cb0*/  FSETP.GEU.AND P2, PT, R8.reuse, RZ, PT ;  /* 0x000000ff0800720b */ /* 0x040fe20003f4e000 */
[----:B------:R-:W-:Y:S01]  /*0cc0*/  UMOV UR5, 0x400 ;  /* 0x0000040000057882 */ /* 0x000fe20000000000 */
[----:B------:R-:W-:Y:S01]  /*0cd0*/  FSETP.GEU.AND P1, PT, R5, RZ, PT ;  /* 0x000000ff0500720b */ /* 0x000fe20003f2e000 */
[----:B------:R-:W-:Y:S02]  /*0ce0*/  IMAD R2, R3, 0x62000, R2 ;  /* 0x0006200003027824 */ /* 0x000fe400078e0202 */
[----:B------:R-:W-:Y:S01]  /*0cf0*/  FMUL R27, R27, R18 ;  /* 0x000000121b1b7220 */ /* 0x000fe20000400000 */
[----:B-1----:R-:W-:Y:S01]  /*0d00*/  UPRMT UR5, UR6, 0x654, UR5 ;  /* 0x0000065406057896 */ /* 0x002fe20008000005 */
[----:B---3--:R-:W-:Y:S02]  /*0d10*/  SHF.L.U32 R3, R11, 0x2, RZ ;  /* 0x000000020b037819 */ /* 0x008fe400000006ff */
[----:B------:R-:W-:-:S02]  /*0d20*/  FSEL R18, R8, RZ, P2 ;  /* 0x000000ff08127208 */ /* 0x000fc40001000000 */
[----:B------:R-:W-:Y:S02]  /*0d30*/  FSEL R28, R5, RZ, P1 ;  /* 0x000000ff051c7208 */ /* 0x000fe40000800000 */
[----:B------:R-:W-:Y:S02]  /*0d40*/  LOP3.LUT R3, R3, 0x1fc, RZ, 0xc0, !PT ;  /* 0x000001fc03037812 */ /* 0x000fe400078ec0ff */
[----:B------:R-:W-:Y:S02]  /*0d50*/  FSETP.GEU.AND P2, PT, R10, RZ, PT ;  /* 0x000000ff0a00720b */ /* 0x000fe40003f4e000 */
[----:B------:R-:W-:Y:S02]  /*0d60*/  FSETP.GEU.AND P1, PT, R24, RZ, PT ;  /* 0x000000ff1800720b */ /* 0x000fe40003f2e000 */
[----:B------:R-:W-:Y:S02]  /*0d70*/  LEA R9, R3, UR5, 0x3 ;  /* 0x0000000503097c11 */ /* 0x000fe4000f8e18ff */
[----:B------:R-:W-:-:S02]  /*0d80*/  FSEL R32, R10, RZ, P2 ;  /* 0x000000ff0a207208 */ /* 0x000fc40001000000 */
[----:B------:R-:W-:Y:S01]  /*0d90*/  FSEL R34, R24, RZ, P1 ;  /* 0x000000ff18227208 */ /* 0x000fe20000800000 */
[----:B------:R1:W-:Y:S01]  /*0da0*/  STS [R9], R18 ;  /* 0x0000001209007388 */ /* 0x0003e20000000800 */
[----:B------:R-:W-:-:S03]  /*0db0*/  LOP3.LUT R8, R4, 0x300, RZ, 0xfc, !PT ;  /* 0x0000030004087812 */ /* 0x000fc600078efcff */
[----:B------:R-:W-:Y:S04]  /*0dc0*/  STS [R9+0x8], R28 ;  /* 0x0000081c09007388 */ /* 0x000fe80000000800 */
[----:B------:R-:W-:Y:S04]  /*0dd0*/  STS [R9+0x10], R32 ;  /* 0x0000102009007388 */ /* 0x000fe80000000800 */
[----:B------:R3:W-:Y:S01]  /*0de0*/  STS [R9+0x18], R34 ;  /* 0x0000182209007388 */ /* 0x0007e20000000800 */
[----:B------:R-:W-:-:S04]  /*0df0*/  IMAD.HI R5, R8, 0x2aaaaaab, RZ ;  /* 0x2aaaaaab08057827 */ /* 0x000fc800078e02ff */
[----:B------:R-:W-:Y:S01]  /*0e00*/  FMUL R26, R26, R17 ;  /* 0x000000111a1a7220 */ /* 0x000fe20000400000 */
[----:B------:R-:W-:Y:S01]  /*0e10*/  FMUL R25, R25, R16 ;  /* 0x0000001019197220 */ /* 0x000fe20000400000 */
[----:B------:R-:W-:Y:S02]  /*0e20*/  LOP3.LUT R11, R11, 0x7f, RZ, 0xc0, !PT ;  /* 0x0000007f0b0b7812 */ /* 0x000fe400078ec0ff */
[----:B------:R-:W-:Y:S02]  /*0e30*/  SHF.R.U32.HI R10, RZ, 0x1f, R5 ;  /* 0x0000001fff0a7819 */ /* 0x000fe40000011605 */
[----:B------:R-:W-:Y:S02]  /*0e40*/  LOP3.LUT R17, R7, 0x80, RZ, 0xfc, !PT ;  /* 0x0000008007117812 */ /* 0x000fe400078efcff */
[----:B------:R-:W-:Y:S02]  /*0e50*/  LEA.HI.SX32 R5, R5, R10, 0x1b ;  /* 0x0000000a05057211 */ /* 0x000fe400078fdaff */
[----:B------:R-:W-:-:S02]  /*0e60*/  LOP3.LUT R10, R11, 0x180, RZ, 0xfc, !PT ;  /* 0x000001800b0a7812 */ /* 0x000fc400078efcff */
[----:B------:R-:W-:Y:S02]  /*0e70*/  LEA R17, R17, UR5, 0x3 ;  /* 0x0000000511117c11 */ /* 0x000fe4000f8e18ff */
[----:B------:R-:W-:Y:S01]  /*0e80*/  LEA R10, R10, UR5, 0x3 ;  /* 0x000000050a0a7c11 */ /* 0x000fe2000f8e18ff */
[----:B------:R-:W-:Y:S01]  /*0e90*/  BAR.SYNC.DEFER_BLOCKING 0x0 ;  /* 0x0000000000007b1d */ /* 0x000fe20000010000 */
[----:B------:R-:W-:-:S05]  /*0ea0*/  IMAD.U32 R6, RZ, RZ, UR4 ;  /* 0x00000004ff067e24 */ /* 0x000fca000f8e00ff */
[----:B------:R-:W-:Y:S01]  /*0eb0*/  LDS R11, [R10] ;  /* 0x000000000a0b7984 */ /* 0x000fe20000000800 */
[----:B------:R-:W-:-:S05]  /*0ec0*/  LOP3.LUT R6, R6, 0x100, R7, 0xfe, !PT ;  /* 0x0000010006067812 */ /* 0x000fca00078efe07 */
[----:B------:R-:W-:Y:S01]  /*0ed0*/  IMAD.HI R3, R6, 0x2aaaaaab, RZ ;  /* 0x2aaaaaab06037827 */ /* 0x000fe200078e02ff */
[----:B------:R-:W-:-:S04]  /*0ee0*/  LOP3.LUT R19, R4, 0x280, RZ, 0xfc, !PT ;  /* 0x0000028004137812 */ /* 0x000fc800078efcff */
[----:B------:R-:W-:Y:S02]  /*0ef0*/  SHF.R.U32.HI R16, RZ, 0x1f, R3 ;  /* 0x0000001fff107819 */ /* 0x000fe40000011603 */
[----:B-1----:R-:W-:Y:S02]  /*0f00*/  LOP3.LUT R18, R4, 0x200, RZ, 0xfc, !PT ;  /* 0x0000020004127812 */ /* 0x002fe400078efcff */
[----:B------:R-:W-:Y:S01]  /*0f10*/  LEA.HI.SX32 R3, R3, R16, 0x1b ;  /* 0x0000001003037211 */ /* 0x000fe200078fdaff */
[----:B------:R-:W-:Y:S01]  /*0f20*/  IMAD.HI R16, R19, 0x2aaaaaab, RZ ;  /* 0x2aaaaaab13107827 */ /* 0x000fe200078e02ff */
[----:B------:R-:W-:-:S06]  /*0f30*/  UISETP.LT.AND UP0, UPT, UR4, URZ, !UP0 ;  /* 0x0000003f0400728c */ /* 0x000fcc000c701270 */
[----:B------:R-:W-:Y:S01]  /*0f40*/  PLOP3.LUT P6, PT, PT, PT, UP0, 0x80, 0x0 ;  /* 0x000000000000781c */ /* 0x000fe20003fcf008 */
[----:B--2---:R-:W-:Y:S01]  /*0f50*/  FFMA R12, R25, R12, R20 ;  /* 0x0000000c190c7223 */ /* 0x004fe20000000014 */
[----:B------:R-:W-:Y:S01]  /*0f60*/  FFMA R13, R26, R13, R21 ;  /* 0x0000000d1a0d7223 */ /* 0x000fe20000000015 */
[----:B------:R-:W-:Y:S01]  /*0f70*/  LOP3.LUT R20, R7, 0x100, RZ, 0xfc, !PT ;  /* 0x0000010007147812 */ /* 0x000fe200078efcff */
[----:B------:R-:W-:Y:S01]  /*0f80*/  FFMA R24, R27, R14, R22 ;  /* 0x0000000e1b187223 */ /* 0x000fe20000000016 */
[----:B------:R-:W-:Y:S02]  /*0f90*/  LEA R22, R7, UR5, 0x3 ;  /* 0x0000000507167c11 */ /* 0x000fe4000f8e18ff */
[----:B------:R-:W-:Y:S02]  /*0fa0*/  LEA R20, R20, UR5, 0x3 ;  /* 0x0000000514147c11 */ /* 0x000fe4000f8e18ff */
[----:B------:R-:W-:Y:S01]  /*0fb0*/  FSETP.GEU.AND P1, PT, R13, RZ, PT ;  /* 0x000000ff0d00720b */ /* 0x000fe20003f2e000 */
[----:B------:R-:W1:Y:S01]  /*0fc0*/  LDS R14, [R22] ;  /* 0x00000000160e7984 */ /* 0x000e620000000800 */
[----:B------:R-:W-:-:S02]  /*0fd0*/  FSETP.GEU.AND P2, PT, R12, RZ, PT ;  /* 0x000000ff0c00720b */ /* 0x000fc40003f4e000 */
[----:B---3--:R-:W-:Y:S02]  /*0fe0*/  FSEL R34, R13, RZ, P1 ;  /* 0x000000ff0d227208 */ /* 0x008fe40000800000 */
[----:B------:R-:W-:Y:S01]  /*0ff0*/  FSEL R32, R12, RZ, P2 ;  /* 0x000000ff0c207208 */ /* 0x000fe20001000000 */
[----:B------:R-:W2:Y:S04]  /*1000*/  LDS R13, [R17] ;  /* 0x00000000110d7984 */ /* 0x000ea80000000800 */
[----:B------:R-:W3:Y:S01]  /*1010*/  LDS R12, [R20] ;  /* 0x00000000140c7984 */ /* 0x000ee20000000800 */
[----:B------:R-:W-:Y:S01]  /*1020*/  BAR.SYNC.DEFER_BLOCKING 0x0 ;  /* 0x0000000000007b1d */ /* 0x000fe20000010000 */
[----:B------:R-:W-:-:S04]  /*1030*/  MOV R26, UR4 ;  /* 0x00000004001a7c02 */ /* 0x000fc80008000f00 */
[----:B------:R-:W-:Y:S01]  /*1040*/  LOP3.LUT R26, R26, 0x80, R7, 0xfe, !PT ;  /* 0x000000801a1a7812 */ /* 0x000fe200078efe07 */
[----:B------:R-:W-:-:S04]  /*1050*/  FFMA R23, R30, R15, R23 ;  /* 0x0000000f1e177223 */ /* 0x000fc80000000017 */
[----:B------:R-:W-:Y:S01]  /*1060*/  IMAD.HI R21, R26, 0x2aaaaaab, RZ ;  /* 0x2aaaaaab1a157827 */ /* 0x000fe200078e02ff */
[----:B------:R-:W-:Y:S02]  /*1070*/  FSETP.GEU.AND P5, PT, R24, RZ, PT ;  /* 0x000000ff1800720b */ /* 0x000fe40003fae000 */
[----:B------:R-:W-:Y:S02]  /*1080*/  FSETP.GEU.AND P2, PT, R23, RZ, PT ;  /* 0x000000ff1700720b */ /* 0x000fe40003f4e000 */
[----:B------:R-:W-:-:S04]  /*1090*/  SHF.R.U32.HI R30, RZ, 0x1f, R21 ;  /* 0x0000001fff1e7819 */ /* 0x000fc80000011615 */
[----:B------:R-:W-:Y:S02]  /*10a0*/  LEA.HI.SX32 R21, R21, R30, 0x1b ;  /* 0x0000001e15157211 */ /* 0x000fe400078fdaff */
[----:B------:R-:W-:Y:S01]  /*10b0*/  FSEL R30, R24, RZ, P5 ;  /* 0x000000ff181e7208 */ /* 0x000fe20002800000 */
[----:B------:R4:W-:Y:S04]  /*10c0*/  STS [R9], R32 ;  /* 0x0000002009007388 */ /* 0x0009e80000000800 */
[----:B------:R-:W-:Y:S01]  /*10d0*/  STS [R9+0x8], R34 ;  /* 0x0000082209007388 */ /* 0x000fe20000000800 */
[----:B----4-:R-:W-:-:S03]  /*10e0*/  FSEL R32, R23, RZ, P2 ;  /* 0x000000ff17207208 */ /* 0x010fc60001000000 */
[----:B------:R4:W-:Y:S04]  /*10f0*/  STS [R9+0x10], R30 ;  /* 0x0000101e09007388 */ /* 0x0009e80000000800 */
[----:B------:R5:W-:Y:S01]  /*1100*/  STS [R9+0x18], R32 ;  /* 0x0000182009007388 */ /* 0x000be20000000800 */
[----:B------:R-:W-:Y:S01]  /*1110*/  BAR.SYNC.DEFER_BLOCKING 0x0 ;  /* 0x0000000000007b1d */ /* 0x000fe20000010000 */
[----:B------:R-:W-:Y:S01]  /*1120*/  SHF.R.U32.HI R7, RZ, 0x1f, R16 ;  /* 0x0000001fff077819 */ /* 0x000fe20000011610 */
[----:B------:R-:W-:Y:S01]  /*1130*/  HFMA2.MMA R24, -RZ, RZ, 0, 1.16825103759765625e-05 ;  /* 0x000000c4ff187435 */ /* 0x000fe200000001ff */
[----:B------:R-:W-:Y:S01]  /*1140*/  IMAD.HI R15, R18, 0x2aaaaaab, RZ ;  /* 0x2aaaaaab120f7827 */ /* 0x000fe200078e02ff */
[----:B------:R-:W-:Y:S02]  /*1150*/  ISETP.LT.AND P1, PT, R6, 0x300, !P0 ;  /* 0x000003000600780c */ /* 0x000fe40004721270 */
[----:B------:R-:W-:Y:S01]  /*1160*/  LEA.HI.SX32 R16, R16, R7, 0x1b ;  /* 0x0000000710107211 */ /* 0x000fe200078fdaff */
[----:B------:R-:W-:Y:S01]  /*1170*/  IMAD R6, R3, -0xc0, R6 ;  /* 0xffffff4003067824 */ /* 0x000fe200078e0206 */
[----:B------:R-:W-:Y:S01]  /*1180*/  SHF.R.U32.HI R28, RZ, 0x1f, R15 ;  /* 0x0000001fff1c7819 */ /* 0x000fe2000001160f */
[----:B------:R-:W-:-:S02]  /*1190*/  IMAD R7, R21, -0xc0, R26 ;  /* 0xffffff4015077824 */ /* 0x000fc400078e021a */
[----:B------:R-:W-:Y:S01]  /*11a0*/  IMAD.MOV.U32 R25, RZ, RZ, 0xc4 ;  /* 0x000000c4ff197424 */ /* 0x000fe200078e00ff */
[----:B------:R-:W-:Y:S01]  /*11b0*/  ISETP.LT.AND P4, PT, R26, 0x300, !P0 ;  /* 0x000003001a00780c */ /* 0x000fe20004781270 */
[----:B------:R-:W-:Y:S01]  /*11c0*/  IMAD R24, R7, R24, UR7 ;  /* 0x0000000707187e24 */ /* 0x000fe2000f8e0218 */
[----:B------:R-:W-:Y:S01]  /*11d0*/  LEA.HI.SX32 R15, R15, R28, 0x1b ;  /* 0x0000001c0f0f7211 */ /* 0x000fe200078fdaff */
[----:B------:R-:W-:Y:S01]  /*11e0*/  IMAD R26, R6, R25, UR7 ;  /* 0x00000007061a7e24 */ /* 0x000fe2000f8e0219 */
[C---:B------:R-:W-:Y:S01]  /*11f0*/  ISETP.LT.AND P5, PT, R4.reuse, 0x300, !P0 ;  /* 0x000003000400780c */ /* 0x040fe200047a1270 */
[----:B------:R-:W1:Y:S01]  /*1200*/  LDC.64 R6, c[0x0][0x238] ;  /* 0x00008e00ff067b82 */ /* 0x000e620000000a00 */
[----:B------:R-:W-:Y:S01]  /*1210*/  LOP3.LUT R28, R4, 0x380, RZ, 0xfc, !PT ;  /* 0x00000380041c7812 */ /* 0x000fe200078efcff */
[----:B------:R-:W-:Y:S01]  /*1220*/  IMAD R25, R5, -0xc0, R8 ;  /* 0xffffff4005197824 */ /* 0x000fe200078e0208 */
[----:B------:R2:W1:Y:S03]  /*1230*/  LDS R4, [R22] ;  /* 0x0000000016047984 */ /* 0x0004660000000800 */
[----:B------:R-:W-:Y:S01]  /*1240*/  IMAD.HI R23, R28, 0x2aaaaaab, RZ ;  /* 0x2aaaaaab1c177827 */ /* 0x000fe200078e02ff */
[----:B------:R-:W1:Y:S04]  /*1250*/  LDS R17, [R17] ;  /* 0x0000000011117984 */ /* 0x000e680000000800 */
[----:B------:R1:W3:Y:S01]  /*1260*/  LDS R8, [R20] ;  /* 0x0000000014087984 */ /* 0x0002e20000000800 */
[----:B----4-:R-:W-:Y:S01]  /*1270*/  SHF.R.U32.HI R30, RZ, 0x1f, R23 ;  /* 0x0000001fff1e7819 */ /* 0x010fe20000011617 */
[----:B------:R-:W-:Y:S01]  /*1280*/  IMAD.MOV.U32 R34, RZ, RZ, 0xc4 ;  /* 0x000000c4ff227424 */ /* 0x000fe200078e00ff */
[----:B------:R-:W-:Y:S01]  /*1290*/  ISETP.LT.AND P2, PT, R19, 0x300, !P0 ;  /* 0x000003001300780c */ /* 0x000fe20004741270 */
[----:B------:R-:W-:Y:S01]  /*12a0*/  IMAD R19, R16, -0xc0, R19 ;  /* 0xffffff4010137824 */ /* 0x000fe200078e0213 */
[----:B-----5:R-:W-:Y:S01]  /*12b0*/  LEA.HI.SX32 R9, R23, R30, 0x1b ;  /* 0x0000001e17097211 */ /* 0x020fe200078fdaff */
[-C--:B------:R-:W-:Y:S01]  /*12c0*/  IMAD R32, R25, R34.reuse, UR7 ;  /* 0x0000000719207e24 */ /* 0x080fe2000f8e0222 */
[----:B------:R-:W-:Y:S01]  /*12d0*/  ISETP.LT.AND P0, PT, R18, 0x300, !P0 ;  /* 0x000003001200780c */ /* 0x000fe20004701270 */
[----:B------:R-:W-:Y:S01]  /*12e0*/  IMAD R25, R3, 0x62000, R26 ;  /* 0x0006200003197824 */ /* 0x000fe200078e021a */
[----:B------:R-:W-:Y:S01]  /*12f0*/  MOV R3, 0xc4 ;  /* 0x000000c400037802 */ /* 0x000fe20000000f00 */
[----:B------:R-:W-:-:S02]  /*1300*/  IMAD R23, R19, R34, UR7 ;  /* 0x0000000713177e24 */ /* 0x000fc4000f8e0222 */
[----:B------:R-:W-:Y:S02]  /*1310*/  IMAD R18, R15, -0xc0, R18 ;  /* 0xffffff400f127824 */ /* 0x000fe400078e0212 */
[----:B------:R-:W-:Y:S02]  /*1320*/  IMAD.MOV.U32 R19, RZ, RZ, 0xc4 ;  /* 0x000000c4ff137424 */ /* 0x000fe400078e00ff */
[----:B0-2---:R-:W-:Y:S02]  /*1330*/  IMAD R22, R9, -0xc0, R28 ;  /* 0xffffff4009167824 */ /* 0x005fe400078e021c */
[----:B------:R-:W-:Y:S02]  /*1340*/  IMAD R21, R21, 0x62000, R24 ;  /* 0x0006200015157824 */ /* 0x000fe400078e0218 */
[----:B------:R-:W-:Y:S02]  /*1350*/  IMAD R26, R18, R3, UR7 ;  /* 0x00000007121a7e24 */ /* 0x000fe4000f8e0203 */
[----:B------:R-:W-:-:S02]  /*1360*/  IMAD R22, R22, R19, UR7 ;  /* 0x0000000716167e24 */ /* 0x000fc4000f8e0213 */
[----:B-1----:R-:W-:-:S04]  /*1370*/  IMAD.WIDE R18, R0, 0x4, R6 ;  /* 0x0000000400127825 */ /* 0x002fc800078e0206 */
[----:B------:R-:W-:Y:S01]  /*1380*/  IMAD.WIDE R20, R21, 0x4, R6 ;  /* 0x0000000415147825 */ /* 0x000fe200078e0206 */
[----:B------:R0:W-:Y:S04]  /*1390*/  @P5 STG.E desc[UR8][R18.64], R14 ;  /* 0x0000000e12005986 */ /* 0x0001e8000c101908 */
[----:B------:R0:W-:Y:S01]  /*13a0*/  @P4 STG.E desc[UR8][R20.64], R13 ;  /* 0x0000000d14004986 */ /* 0x0001e2000c101908 */
[----:B------:R-:W-:Y:S01]  /*13b0*/  PLOP3.LUT P4, PT, PT, PT, UP0, 0x80, 0x0 ;  /* 0x000000000000781c */ /* 0x000fe20003f8f008 */
[----:B------:R-:W-:Y:S02]  /*13c0*/  IMAD R27, R15, 0x62000, R26 ;  /* 0x000620000f1b7824 */ /* 0x000fe400078e021a */
[----:B------:R-:W-:Y:S02]  /*13d0*/  IMAD R23, R16, 0x62000, R23 ;  /* 0x0006200010177824 */ /* 0x000fe400078e0217 */
[----:B------:R-:W-:-:S02]  /*13e0*/  IMAD R31, R5, 0x62000, R32 ;  /* 0x00062000051f7824 */ /* 0x000fc400078e0220 */
[----:B------:R-:W-:-:S04]  /*13f0*/  IMAD.WIDE R24, R25, 0x4, R6 ;  /* 0x0000000419187825 */ /* 0x000fc800078e0206 */
[--C-:B------:R-:W-:Y:S01]  /*1400*/  IMAD.WIDE R2, R2, 0x4, R6.reuse ;  /* 0x0000000402027825 */ /* 0x100fe200078e0206 */
[----:B---3--:R0:W-:Y:S03]  /*1410*/  @P1 STG.E desc[UR8][R24.64], R12 ;  /* 0x0000000c18001986 */ /* 0x0081e6000c101908 */
[--C-:B------:R-:W-:Y:S01]  /*1420*/  IMAD.WIDE R26, R27, 0x4, R6.reuse ;  /* 0x000000041b1a7825 */ /* 0x100fe200078e0206 */
[----:B------:R0:W-:Y:S03]  /*1430*/  @P3 STG.E desc[UR8][R2.64], R11 ;  /* 0x0000000b02003986 */ /* 0x0001e6000c101908 */
[--C-:B------:R-:W-:Y:S01]  /*1440*/  IMAD.WIDE R28, R23, 0x4, R6.reuse ;  /* 0x00000004171c7825 */ /* 0x100fe200078e0206 */
[----:B------:R0:W-:Y:S03]  /*1450*/  @P0 STG.E desc[UR8][R26.64], R4 ;  /* 0x000000041a000986 */ /* 0x0001e6000c101908 */
[----:B------:R-:W-:Y:S01]  /*1460*/  IMAD.WIDE R30, R31, 0x4, R6 ;  /* 0x000000041f1e7825 */ /* 0x000fe200078e0206 */
[----:B------:R0:W-:Y:S04]  /*1470*/  @P2 STG.E desc[UR8][R28.64], R17 ;  /* 0x000000111c002986 */ /* 0x0001e8000c101908 */
[----:B------:R0:W-:Y:S02]  /*1480*/  @P6 STG.E desc[UR8][R30.64], R8 ;  /* 0x000000081e006986 */ /* 0x0001e4000c101908 */
[----:B0-----:R-:W-:Y:S05]  /*1490*/  @!P4 EXIT ;  /* 0x000000000000c94d */ /* 0x001fea0003800000 */
[----:B0-----:R-:W0:Y:S01]  /*14a0*/  LDS R3, [R10] ;  /* 0x000000000a037984 */ /* 0x001e220000000800 */
[----:B------:R-:W-:-:S04]  /*14b0*/  IMAD R9, R9, 0x62000, R22 ;  /* 0x0006200009097824 */ /* 0x000fc800078e0216 */
[----:B------:R-:W-:-:S05]  /*14c0*/  IMAD.WIDE R6, R9, 0x4, R6 ;  /* 0x0000000409067825 */ /* 0x000fca00078e0206 */
[----:B0-----:R-:W-:Y:S01]  /*14d0*/  STG.E desc[UR8][R6.64], R3 ;  /* 0x0000000306007986 */ /* 0x001fe2000c101908 */
[----:B------:R-:W-:Y:S05]  /*14e0*/  EXIT ;  /* 0x000000000000794d */ /* 0x000fea0003800000 */
.L_x_0:
[----:B------:R-:W-:-:S00]  /*14f0*/  BRA `(.L_x_0) ;  /* 0xfffffffc00fc7947 */ /* 0x000fc0000383ffff */
[----:B------:R-:W-:-:S00]  /*1500*/  NOP ;  /* 0x0000000000007918 */ /* 0x000fc00000000000 */
[----:B------:R-:W-:-:S00]  /*1510*/  NOP ;  /* 0x0000000000007918 */ /* 0x000fc00000000000 */
[----:B------:R-:W-:-:S00]  /*1520*/  NOP ;  /* 0x0000000000007918 */ /* 0x000fc00000000000 */
[----:B------:R-:W-:-:S00]  /*1530*/  NOP ;  /* 0x0000000000007918 */ /* 0x000fc00000000000 */
[----:B------:R-:W-:-:S00]  /*1540*/  NOP ;  /* 0x0000000000007918 */ /* 0x000fc00000000000 */
[----:B------:R-:W-:-:S00]  /*1550*/  NOP ;  /* 0x0000000000007918 */ /* 0x000fc00000000000 */
[----:B------:R-:W-:-:S00]  /*1560*/  NOP ;  /* 0x0000000000007918 */ /* 0x000fc00000000000 */
[----:B------:R-:W-:-:S00]  /*1570*/  NOP ;  /* 0x0000000000007918 */ /* 0x000fc00000000000 */
.L_x_1:


//--------------------- .nv.global.init           --------------------------
	.section	.nv.global.init,"aw",@progbits
.nv.global.init:
	.type		_$_str,@object
	.size		_$_str,(_$_str_$_2 - _$_str)
_$_str:
        /*0000*/ 	.byte	0x5f, 0x5f, 0x43, 0x55, 0x44, 0x41, 0x5f, 0x46, 0x54, 0x5a, 0x00
	.type		_$_str_$_2,@object
	.size		_$_str_$_2,(.L_1 - _$_str_$_2)
_$_str_$_2:
        /*000b*/ 	.byte	0x5f, 0x5f, 0x43, 0x55, 0x44, 0x41, 0x5f, 0x50, 0x52, 0x45, 0x43, 0x5f, 0x53, 0x51, 0x52, 0x54
        /*001b*/ 	.byte	0x00
.L_1:


//--------------------- .nv.shared.triton_poi_fused__native_batch_norm_legit_no_training_relu_51 --------------------------
	.section	.nv.shared.triton_poi_fused__native_batch_norm_legit_no_training_relu_51,"aw",@nobits
	.sectionflags	@""
	.align	16
	.zero		1024


//--------------------- .nv.constant0.triton_poi_fused__native_batch_norm_legit_no_training_relu_51 --------------------------
	.section	.nv.constant0.triton_poi_fused__native_batch_norm_legit_no_training_relu_51,"a",@progbits
	.sectionflags	@""
	.align	4
.nv.constant0.triton_poi_fused__native_batch_norm_legit_no_training_relu_51:
	.zero		584
